//
// Generated by NVIDIA NVVM Compiler
//
// Compiler Build ID: CL-36424714
// Cuda compilation tools, release 13.0, V13.0.88
// Based on NVVM 20.0.0
//

.version 9.0
.target sm_100
.address_size 64

	// .globl	_Z18PerformComplexTaskfPf

.visible .entry _Z18PerformComplexTaskfPf(
	.param .f32 _Z18PerformComplexTaskfPf_param_0,
	.param .u64 .ptr .align 1 _Z18PerformComplexTaskfPf_param_1
)
{
	.reg .pred 	%p<2>;
	.reg .b32 	%f<3>;
	.reg .b64 	%rd<7>;

	ld.param.f32 	%f1, [_Z18PerformComplexTaskfPf_param_0];
	ld.param.u64 	%rd2, [_Z18PerformComplexTaskfPf_param_1];
	// begin inline asm
	mov.u64 	%rd3, %clock64;
	// end inline asm
	cvt.s64.s32 	%rd4, %rd3;
	add.s64 	%rd1, %rd4, 1000000000;
$L__BB0_1:
	// begin inline asm
	mov.u64 	%rd5, %clock64;
	// end inline asm
	setp.lt.s64 	%p1, %rd5, %rd1;
	@%p1 bra 	$L__BB0_1;
	cvta.to.global.u64 	%rd6, %rd2;
	mul.f32 	%f2, %f1, %f1;
	st.global.f32 	[%rd6], %f2;
	ret;

}


// ===== COMPILED SASS (sm_100) =====

	.target	sm_100

	.elftype	@"ET_EXEC"


//--------------------- .note.nv.tkinfo           --------------------------
	.section	.note.nv.tkinfo,"",@"SHT_NOTE"
	.sectionflags	@"SHF_NOTE_NV_TKINFO"
	.tkinfo
        /*0018*/ 	.word	0x00000002
        /*0030*/ 	.string	""
        /*0030*/ 	.string	"ptxas"
        /*0030*/ 	.string	"Cuda compilation tools, release 13.0, V13.0.88"
        /*0030*/ 	.string	"Build cuda_13.0.r13.0/compiler.36424714_0"
        /*0030*/ 	.string	"-arch sm_100 -m 64 "



//--------------------- .note.nv.cuinfo           --------------------------
	.section	.note.nv.cuinfo,"",@"SHT_NOTE"
	.sectionflags	@"SHF_NOTE_NV_CUINFO"
        /*0018*/ 	.short	0x0002
        /*001a*/ 	.short	0x0064
        /*001c*/ 	.short	0x0082
	.zero		2


//--------------------- .nv.info                  --------------------------
	.section	.nv.info,"",@"SHT_CUDA_INFO"
	.align	4


	//----- nvinfo : EIATTR_REGCOUNT
	.align		4
        /*0000*/ 	.byte	0x04, 0x2f
        /*0002*/ 	.short	(.L_1 - .L_0)
	.align		4
.L_0:
        /*0004*/ 	.word	index@(_Z18PerformComplexTaskfPf)
        /*0008*/ 	.word	0x00000008


	//----- nvinfo : EIATTR_FRAME_SIZE
	.align		4
.L_1:
        /*000c*/ 	.byte	0x04, 0x11
        /*000e*/ 	.short	(.L_3 - .L_2)
	.align		4
.L_2:
        /*0010*/ 	.word	index@(_Z18PerformComplexTaskfPf)
        /*0014*/ 	.word	0x00000000


	//----- nvinfo : EIATTR_MIN_STACK_SIZE
	.align		4
.L_3:
        /*0018*/ 	.byte	0x04, 0x12
        /*001a*/ 	.short	(.L_5 - .L_4)
	.align		4
.L_4:
        /*001c*/ 	.word	index@(_Z18PerformComplexTaskfPf)
        /*0020*/ 	.word	0x00000000
.L_5:


//--------------------- .nv.compat                --------------------------
	.section	.nv.compat,"",@"SHT_CUDA_COMPAT_INFO"
	.align	4
        /*0000*/ 	.byte	0x02, 0x09, 0x00, 0x00, 0x02, 0x02, 0x01, 0x00, 0x02, 0x05, 0x05, 0x00, 0x03, 0x07, 0x01, 0x01
        /*0010*/ 	.byte	0x02, 0x03, 0x00, 0x00, 0x02, 0x06, 0x01, 0x00, 0x04, 0x0b, 0x08, 0x00, 0x09, 0x00, 0x00, 0x00
        /*0020*/ 	.byte	0x00, 0x00, 0x00, 0x00


//--------------------- .nv.info._Z18PerformComplexTaskfPf --------------------------
	.section	.nv.info._Z18PerformComplexTaskfPf,"",@"SHT_CUDA_INFO"
	.sectionflags	@""
	.align	4


	//----- nvinfo : EIATTR_CUDA_API_VERSION
	.align		4
        /*0000*/ 	.byte	0x04, 0x37
        /*0002*/ 	.short	(.L_7 - .L_6)
.L_6:
        /*0004*/ 	.word	0x00000082


	//----- nvinfo : EIATTR_KPARAM_INFO
	.align		4
.L_7:
        /*0008*/ 	.byte	0x04, 0x17
        /*000a*/ 	.short	(.L_9 - .L_8)
.L_8:
        /*000c*/ 	.word	0x00000000
        /*0010*/ 	.short	0x0001
        /*0012*/ 	.short	0x0008
        /*0014*/ 	.byte	0x00, 0xf5, 0x21, 0x00


	//----- nvinfo : EIATTR_KPARAM_INFO
	.align		4
.L_9:
        /*0018*/ 	.byte	0x04, 0x17
        /*001a*/ 	.short	(.L_11 - .L_10)
.L_10:
        /*001c*/ 	.word	0x00000000
        /*0020*/ 	.short	0x0000
        /*0022*/ 	.short	0x0000
        /*0024*/ 	.byte	0x00, 0xf0, 0x11, 0x00


	//----- nvinfo : EIATTR_SPARSE_MMA_MASK
	.align		4
.L_11:
        /*0028*/ 	.byte	0x03, 0x50
        /*002a*/ 	.short	0x0000


	//----- nvinfo : EIATTR_MAXREG_COUNT
	.align		4
        /*002c*/ 	.byte	0x03, 0x1b
        /*002e*/ 	.short	0x00ff


	//----- nvinfo : EIATTR_MERCURY_ISA_VERSION
	.align		4
        /*0030*/ 	.byte	0x03, 0x5f
        /*0032*/ 	.short	0x0101


	//----- nvinfo : EIATTR_VRC_CTA_INIT_COUNT
	.align		4
        /*0034*/ 	.byte	0x02, 0x4a
	.zero		1
	.zero		1


	//----- nvinfo : EIATTR_EXIT_INSTR_OFFSETS
	.align		4
        /*0038*/ 	.byte	0x04, 0x1c
        /*003a*/ 	.short	(.L_13 - .L_12)


	//   ....[0]....
.L_12:
        /*003c*/ 	.word	0x000000f0


	//----- nvinfo : EIATTR_CBANK_PARAM_SIZE
	.align		4
.L_13:
        /*0040*/ 	.byte	0x03, 0x19
        /*0042*/ 	.short	0x0010


	//----- nvinfo : EIATTR_PARAM_CBANK
	.align		4
        /*0044*/ 	.byte	0x04, 0x0a
        /*0046*/ 	.short	(.L_15 - .L_14)
	.align		4
.L_14:
        /*0048*/ 	.word	index@(.nv.constant0._Z18PerformComplexTaskfPf)
        /*004c*/ 	.short	0x0380
        /*004e*/ 	.short	0x0010


	//----- nvinfo : EIATTR_SW_WAR
	.align		4
.L_15:
        /*0050*/ 	.byte	0x04, 0x36
        /*0052*/ 	.short	(.L_17 - .L_16)
.L_16:
        /*0054*/ 	.word	0x00000008
.L_17:


//--------------------- .nv.callgraph             --------------------------
	.section	.nv.callgraph,"",@"SHT_CUDA_CALLGRAPH"
	.align	4
	.sectionentsize	8
	.align		4
        /*0000*/ 	.word	0x00000000
	.align		4
        /*0004*/ 	.word	0xffffffff
	.align		4
        /*0008*/ 	.word	0x00000000
	.align		4
        /*000c*/ 	.word	0xfffffffe
	.align		4
        /*0010*/ 	.word	0x00000000
	.align		4
        /*0014*/ 	.word	0xfffffffd
	.align		4
        /*0018*/ 	.word	0x00000000
	.align		4
        /*001c*/ 	.word	0xfffffffc


//--------------------- .text._Z18PerformComplexTaskfPf --------------------------
	.section	.text._Z18PerformComplexTaskfPf,"ax",@progbits
	.align	128
        .global         _Z18PerformComplexTaskfPf
        .type           _Z18PerformComplexTaskfPf,@function
        .size           _Z18PerformComplexTaskfPf,(.L_x_2 - _Z18PerformComplexTaskfPf)
        .other          _Z18PerformComplexTaskfPf,@"STO_CUDA_ENTRY STV_DEFAULT"
_Z18PerformComplexTaskfPf:
.text._Z18PerformComplexTaskfPf:
[----:B------:R-:W-:Y:S01]  /*0000*/  LDC R1, c[0x0][0x37c] ;  /* 0x0000df00ff017b82 */ /* 0x000fe20000000800 */
[----:B------:R-:W0:Y:S01]  /*0010*/  LDCU.64 UR6, c[0x0][0x358] ;  /* 0x00006b00ff0677ac */ /* 0x000e220008000a00 */
[----:B------:R-:W-:-:S06]  /*0020*/  NOP ;  /* 0x0000000000007918 */ /* 0x000fcc0000000000 */
[----:B------:R-:W1:Y:S01]  /*0030*/  S2UR UR4, SR_CLOCKLO ;  /* 0x00000000000479c3 */ /* 0x000e620000005000 */
[----:B------:R-:W-:Y:S01]  /*0040*/  NOP ;  /* 0x0000000000007918 */ /* 0x000fe20000000000 */
[----:B-1----:R-:W-:-:S04]  /*0050*/  UIADD3 UR5, UP0, UPT, UR4, 0x3b9aca00, URZ ;  /* 0x3b9aca0004057890 */ /* 0x002fc8000ff1e0ff */
[----:B0-----:R-:W-:-:S12]  /*0060*/  ULEA.HI.X.SX32 UR4, UR4, URZ, 0x1, UP0 ;  /* 0x000000ff04047291 */ /* 0x001fd800080f0eff */
.L_x_0:
[----:B------:R-:W-:-:S06]  /*0070*/  CS2R R2, SR_CLOCKLO ;  /* 0x0000000000027805 */ /* 0x000fcc0000015000 */
[----:B------:R-:W-:-:S04]  /*0080*/  ISETP.GE.U32.AND P0, PT, R2, UR5, PT ;  /* 0x0000000502007c0c */ /* 0x000fc8000bf06070 */
[----:B------:R-:W-:-:S13]  /*0090*/  ISETP.GE.AND.EX P0, PT, R3, UR4, PT, P0 ;  /* 0x0000000403007c0c */ /* 0x000fda000bf06300 */
[----:B------:R-:W-:Y:S05]  /*00a0*/  @!P0 BRA `(.L_x_0) ;  /* 0xfffffffc00f08947 */ /* 0x000fea000383ffff */
[----:B------:R-:W0:Y:S08]  /*00b0*/  LDC R5, c[0x0][0x380] ;  /* 0x0000e000ff057b82 */ /* 0x000e300000000800 */
[----:B------:R-:W1:Y:S01]  /*00c0*/  LDC.64 R2, c[0x0][0x388] ;  /* 0x0000e200ff027b82 */ /* 0x000e620000000a00 */
[----:B0-----:R-:W-:-:S05]  /*00d0*/  FMUL R5, R5, R5 ;  /* 0x0000000505057220 */ /* 0x001fca0000400000 */
[----:B-1----:R-:W-:Y:S01]  /*00e0*/  STG.E desc[UR6][R2.64], R5 ;  /* 0x0000000502007986 */ /* 0x002fe2000c101906 */
[----:B------:R-:W-:Y:S05]  /*00f0*/  EXIT ;  /* 0x000000000000794d */ /* 0x000fea0003800000 */
.L_x_1:
[----:B------:R-:W-:-:S00]  /*0100*/  BRA `(.L_x_1) ;  /* 0xfffffffc00fc7947 */ /* 0x000fc0000383ffff */
[----:B------:R-:W-:-:S00]  /*0110*/  NOP ;  /* 0x0000000000007918 */ /* 0x000fc00000000000 */
        /* <DEDUP_REMOVED lines=14> */
.L_x_2:


//--------------------- .nv.shared.reserved.0     --------------------------
	.section	.nv.shared.reserved.0,"aw",@nobits
	.weak		__nv_reservedSMEM_offset_0_alias
	.size		__nv_reservedSMEM_offset_0_alias, 0, 64
	.other		__nv_reservedSMEM_offset_0_alias,@"STO_CUDA_RESERVED_SHARED STV_DEFAULT"
__nv_reservedSMEM_offset_0_alias:
	.zero		0
	.zero		64


//--------------------- .nv.constant0._Z18PerformComplexTaskfPf --------------------------
	.section	.nv.constant0._Z18PerformComplexTaskfPf,"a",@progbits
	.sectionflags	@""
	.align	4
.nv.constant0._Z18PerformComplexTaskfPf:
	.zero		912


//--------------------- SYMBOLS --------------------------

	.type		.nv.reservedSmem.offset0,@object
	.size		.nv.reservedSmem.offset0,0x4
